	.headerflags	@"EF_CUDA_TEXMODE_UNIFIED EF_CUDA_64BIT_ADDRESS EF_CUDA_ACCELERATORS EF_CUDA_SM90 EF_CUDA_VIRTUAL_SM(EF_CUDA_SM90)"
	.elftype	@"ET_EXEC"


//--------------------- .nv.info                  --------------------------
	.section	.nv.info,"",@"SHT_CUDA_INFO"
	.align	4


	//----- nvinfo : EIATTR_REGCOUNT
	.align		4
        /*0000*/ 	.byte	0x04, 0x2f
        /*0002*/ 	.short	(.L_3 - .L_2)
	.align		4
.L_2:
        /*0004*/ 	.word	index@(triton_poi_fused__native_batch_norm_legit_no_training_rrelu_with_noise_functional_18)
        /*0008*/ 	.word	0x00000010


	//----- nvinfo : EIATTR_MIN_STACK_SIZE
	.align		4
.L_3:
        /*000c*/ 	.byte	0x04, 0x12
        /*000e*/ 	.short	(.L_5 - .L_4)
	.align		4
.L_4:
        /*0010*/ 	.word	index@(triton_poi_fused__native_batch_norm_legit_no_training_rrelu_with_noise_functional_18)
        /*0014*/ 	.word	0x00000000


	//----- nvinfo : EIATTR_FRAME_SIZE
	.align		4
.L_5:
        /*0018*/ 	.byte	0x04, 0x11
        /*001a*/ 	.short	(.L_7 - .L_6)
	.align		4
.L_6:
        /*001c*/ 	.word	index@(triton_poi_fused__native_batch_norm_legit_no_training_rrelu_with_noise_functional_18)
        /*0020*/ 	.word	0x00000000


	//----- nvinfo : EIATTR_MIN_STACK_SIZE
	.align		4
.L_7:
        /*0024*/ 	.byte	0x04, 0x12
        /*0026*/ 	.short	(.L_9 - .L_8)
	.align		4
.L_8:
        /*0028*/ 	.word	index@(triton_poi_fused__native_batch_norm_legit_no_training_rrelu_with_noise_functional_18)
        /*002c*/ 	.word	0x00000000
.L_9:


//--------------------- .nv.info.triton_poi_fused__native_batch_norm_legit_no_training_rrelu_with_noise_functional_18 --------------------------
	.section	.nv.info.triton_poi_fused__native_batch_norm_legit_no_training_rrelu_with_noise_functional_18,"",@"SHT_CUDA_INFO"
	.sectionflags	@""
	.align	4


	//----- nvinfo : EIATTR_CUDA_API_VERSION
	.align		4
        /*0000*/ 	.byte	0x04, 0x37
        /*0002*/ 	.short	(.L_11 - .L_10)
.L_10:
        /*0004*/ 	.word	0x0000007c


	//----- nvinfo : EIATTR_KPARAM_INFO
	.align		4
.L_11:
        /*0008*/ 	.byte	0x04, 0x17
        /*000a*/ 	.short	(.L_13 - .L_12)
.L_12:
        /*000c*/ 	.word	0x00000000
        /*0010*/ 	.short	0x0006
        /*0012*/ 	.short	0x0030
        /*0014*/ 	.byte	0x00, 0xf0, 0x11, 0x00


	//----- nvinfo : EIATTR_KPARAM_INFO
	.align		4
.L_13:
        /*0018*/ 	.byte	0x04, 0x17
        /*001a*/ 	.short	(.L_15 - .L_14)
.L_14:
        /*001c*/ 	.word	0x00000000
        /*0020*/ 	.short	0x0005
        /*0022*/ 	.short	0x0028
        /*0024*/ 	.byte	0x00, 0xf4, 0x21, 0x00


	//----- nvinfo : EIATTR_KPARAM_INFO
	.align		4
.L_15:
        /*0028*/ 	.byte	0x04, 0x17
        /*002a*/ 	.short	(.L_17 - .L_16)
.L_16:
        /*002c*/ 	.word	0x00000000
        /*0030*/ 	.short	0x0004
        /*0032*/ 	.short	0x0020
        /*0034*/ 	.byte	0x00, 0xf4, 0x21, 0x00


	//----- nvinfo : EIATTR_KPARAM_INFO
	.align		4
.L_17:
        /*0038*/ 	.byte	0x04, 0x17
        /*003a*/ 	.short	(.L_19 - .L_18)
.L_18:
        /*003c*/ 	.word	0x00000000
        /*0040*/ 	.short	0x0003
        /*0042*/ 	.short	0x0018
        /*0044*/ 	.byte	0x00, 0xf4, 0x21, 0x00


	//----- nvinfo : EIATTR_KPARAM_INFO
	.align		4
.L_19:
        /*0048*/ 	.byte	0x04, 0x17
        /*004a*/ 	.short	(.L_21 - .L_20)
.L_20:
        /*004c*/ 	.word	0x00000000
        /*0050*/ 	.short	0x0002
        /*0052*/ 	.short	0x0010
        /*0054*/ 	.byte	0x00, 0xf4, 0x21, 0x00


	//----- nvinfo : EIATTR_KPARAM_INFO
	.align		4
.L_21:
        /*0058*/ 	.byte	0x04, 0x17
        /*005a*/ 	.short	(.L_23 - .L_22)
.L_22:
        /*005c*/ 	.word	0x00000000
        /*0060*/ 	.short	0x0001
        /*0062*/ 	.short	0x0008
        /*0064*/ 	.byte	0x00, 0xf4, 0x21, 0x00


	//----- nvinfo : EIATTR_KPARAM_INFO
	.align		4
.L_23:
        /*0068*/ 	.byte	0x04, 0x17
        /*006a*/ 	.short	(.L_25 - .L_24)
.L_24:
        /*006c*/ 	.word	0x00000000
        /*0070*/ 	.short	0x0000
        /*0072*/ 	.short	0x0000
        /*0074*/ 	.byte	0x00, 0xf4, 0x21, 0x00


	//----- nvinfo : EIATTR_SPARSE_MMA_MASK
	.align		4
.L_25:
        /*0078*/ 	.byte	0x03, 0x50
        /*007a*/ 	.short	0x0000


	//----- nvinfo : EIATTR_MAXREG_COUNT
	.align		4
        /*007c*/ 	.byte	0x03, 0x1b
        /*007e*/ 	.short	0x00ff


	//----- nvinfo : EIATTR_EXIT_INSTR_OFFSETS
	.align		4
        /*0080*/ 	.byte	0x04, 0x1c
        /*0082*/ 	.short	(.L_27 - .L_26)


	//   ....[0]....
.L_26:
        /*0084*/ 	.word	0x000003d0


	//----- nvinfo : EIATTR_REQNTID
	.align		4
.L_27:
        /*0088*/ 	.byte	0x04, 0x10
        /*008a*/ 	.short	(.L_29 - .L_28)
.L_28:
        /*008c*/ 	.word	0x00000080
        /*0090*/ 	.word	0x00000001
        /*0094*/ 	.word	0x00000001


	//----- nvinfo : EIATTR_CBANK_PARAM_SIZE
	.align		4
.L_29:
        /*0098*/ 	.byte	0x03, 0x19
        /*009a*/ 	.short	0x0034


	//----- nvinfo : EIATTR_PARAM_CBANK
	.align		4
        /*009c*/ 	.byte	0x04, 0x0a
        /*009e*/ 	.short	(.L_31 - .L_30)
	.align		4
.L_30:
        /*00a0*/ 	.word	index@(.nv.constant0.triton_poi_fused__native_batch_norm_legit_no_training_rrelu_with_noise_functional_18)
        /*00a4*/ 	.short	0x0210
        /*00a6*/ 	.short	0x0034


	//----- nvinfo : EIATTR_SW_WAR
	.align		4
.L_31:
        /*00a8*/ 	.byte	0x04, 0x36
        /*00aa*/ 	.short	(.L_33 - .L_32)
.L_32:
        /*00ac*/ 	.word	0x00000008
.L_33:


//--------------------- .nv.callgraph             --------------------------
	.section	.nv.callgraph,"",@"SHT_CUDA_CALLGRAPH"
	.align	4
	.sectionentsize	8
	.align		4
        /*0000*/ 	.word	0x00000000
	.align		4
        /*0004*/ 	.word	0xffffffff
	.align		4
        /*0008*/ 	.word	0x00000000
	.align		4
        /*000c*/ 	.word	0xfffffffe
	.align		4
        /*0010*/ 	.word	0x00000000
	.align		4
        /*0014*/ 	.word	0xfffffffd
	.align		4
        /*0018*/ 	.word	0x00000000
	.align		4
        /*001c*/ 	.word	0xfffffffc


//--------------------- .nv.constant4             --------------------------
	.section	.nv.constant4,"a",@progbits
	.align	8
	.align		8
.nv.constant4:
        /*0000*/ 	.dword	_$_str
	.align		8
        /*0008*/ 	.dword	_$_str_$_2


//--------------------- .text.triton_poi_fused__native_batch_norm_legit_no_training_rrelu_with_noise_functional_18 --------------------------
	.section	.text.triton_poi_fused__native_batch_norm_legit_no_training_rrelu_with_noise_functional_18,"ax",@progbits
	.align	128
        .global         triton_poi_fused__native_batch_norm_legit_no_training_rrelu_with_noise_functional_18
        .type           triton_poi_fused__native_batch_norm_legit_no_training_rrelu_with_noise_functional_18,@function
        .size           triton_poi_fused__native_batch_norm_legit_no_training_rrelu_with_noise_functional_18,(.L_x_1 - triton_poi_fused__native_batch_norm_legit_no_training_rrelu_with_noise_functional_18)
        .other          triton_poi_fused__native_batch_norm_legit_no_training_rrelu_with_noise_functional_18,@"STO_CUDA_ENTRY STV_DEFAULT"
triton_poi_fused__native_batch_norm_legit_no_training_rrelu_with_noise_functional_18:
.text.triton_poi_fused__native_batch_norm_legit_no_training_rrelu_with_noise_functional_18:
[----:B------:R-:W-:Y:S01]  /*0000*/  LDC R1, c[0x0][0x28] ;  /* 0x00000a00ff017b82 */ /* 0x000fe20000000800 */
[----:B------:R-:W1:Y:S07]  /*0010*/  S2R R0, SR_TID.X ;  /* 0x0000000000007919 */ /* 0x000e6e0000002100 */
[----:B------:R-:W2:Y:S01]  /*0020*/  LDC.64 R2, c[0x0][0x228] ;  /* 0x00008a00ff027b82 */ /* 0x000ea20000000a00 */
[----:B------:R-:W-:Y:S01]  /*0030*/  ULDC.64 UR4, c[0x0][0x208] ;  /* 0x0000820000047ab9 */ /* 0x000fe20000000a00 */
[----:B------:R-:W3:Y:S06]  /*0040*/  S2R R7, SR_CTAID.X ;  /* 0x0000000000077919 */ /* 0x000eec0000002500 */
[----:B------:R-:W4:Y:S08]  /*0050*/  LDC.64 R8, c[0x0][0x230] ;  /* 0x00008c00ff087b82 */ /* 0x000f300000000a00 */
[----:B------:R-:W5:Y:S01]  /*0060*/  LDC.64 R10, c[0x0][0x238] ;  /* 0x00008e00ff0a7b82 */ /* 0x000f620000000a00 */
[----:B-1----:R-:W-:-:S02]  /*0070*/  SHF.L.U32 R0, R0, 0x1, RZ ;  /* 0x0000000100007819 */ /* 0x002fc400000006ff */
[----:B---3--:R-:W-:Y:S02]  /*0080*/  SHF.R.S32.HI R5, RZ, 0x17, R7 ;  /* 0x00000017ff057819 */ /* 0x008fe40000011407 */
[----:B------:R-:W-:Y:S02]  /*0090*/  LOP3.LUT R0, R0, 0xfe, RZ, 0xc0, !PT ;  /* 0x000000fe00007812 */ /* 0x000fe400078ec0ff */
[----:B------:R-:W-:Y:S02]  /*00a0*/  SGXT R5, R5, 0x1 ;  /* 0x000000010505781a */ /* 0x000fe40000000200 */
[----:B------:R-:W-:Y:S02]  /*00b0*/  LEA R0, R7, R0, 0x8 ;  /* 0x0000000007007211 */ /* 0x000fe400078e40ff */
[----:B------:R-:W1:Y:S02]  /*00c0*/  LDC.64 R6, c[0x0][0x220] ;  /* 0x00008800ff067b82 */ /* 0x000e640000000a00 */
[----:B------:R-:W-:-:S04]  /*00d0*/  LEA.HI R5, R5, R0, RZ, 0x5 ;  /* 0x0000000005057211 */ /* 0x000fc800078f28ff */
[----:B------:R-:W-:-:S04]  /*00e0*/  LOP3.LUT R5, R5, 0xffffffe0, RZ, 0xc0, !PT ;  /* 0xffffffe005057812 */ /* 0x000fc800078ec0ff */
[----:B------:R-:W-:Y:S02]  /*00f0*/  IADD3 R13, R0, -R5, RZ ;  /* 0x80000005000d7210 */ /* 0x000fe40007ffe0ff */
[----:B------:R-:W3:Y:S03]  /*0100*/  LDC.64 R4, c[0x0][0x218] ;  /* 0x00008600ff047b82 */ /* 0x000ee60000000a00 */
[----:B--2---:R-:W-:-:S06]  /*0110*/  IMAD.WIDE R2, R13, 0x4, R2 ;  /* 0x000000040d027825 */ /* 0x004fcc00078e0202 */
[----:B------:R-:W2:Y:S01]  /*0120*/  LDG.E.EL.64 R2, desc[UR4][R2.64] ;  /* 0x0000000402027981 */ /* 0x000ea2000c2e1b00 */
[----:B-1----:R-:W-:-:S06]  /*0130*/  IMAD.WIDE R6, R13, 0x4, R6 ;  /* 0x000000040d067825 */ /* 0x002fcc00078e0206 */
[----:B------:R-:W2:Y:S01]  /*0140*/  LDG.E.EL.64 R6, desc[UR4][R6.64] ;  /* 0x0000000406067981 */ /* 0x000ea2000c2e1b00 */
[----:B---3--:R-:W-:-:S06]  /*0150*/  IMAD.WIDE R4, R0, 0x4, R4 ;  /* 0x0000000400047825 */ /* 0x008fcc00078e0204 */
[----:B------:R-:W3:Y:S01]  /*0160*/  LDG.E.64 R4, desc[UR4][R4.64] ;  /* 0x0000000404047981 */ /* 0x000ee2000c1e1b00 */
[----:B----4-:R-:W-:-:S04]  /*0170*/  IMAD.WIDE R8, R13, 0x4, R8 ;  /* 0x000000040d087825 */ /* 0x010fc800078e0208 */
[----:B-----5:R-:W-:Y:S02]  /*0180*/  IMAD.WIDE R10, R13, 0x4, R10 ;  /* 0x000000040d0a7825 */ /* 0x020fe400078e020a */
[----:B------:R-:W4:Y:S04]  /*0190*/  LDG.E.EL.64 R8, desc[UR4][R8.64] ;  /* 0x0000000408087981 */ /* 0x000f28000c2e1b00 */
[----:B------:R-:W4:Y:S01]  /*01a0*/  LDG.E.EL.64 R10, desc[UR4][R10.64] ;  /* 0x000000040a0a7981 */ /* 0x000f22000c2e1b00 */
[----:B--2---:R-:W-:Y:S01]  /*01b0*/  FADD R2, R2, 9.9999997473787516356e-06 ;  /* 0x3727c5ac02027421 */ /* 0x004fe20000000000 */
[----:B------:R-:W-:-:S03]  /*01c0*/  FADD R3, R3, 9.9999997473787516356e-06 ;  /* 0x3727c5ac03037421 */ /* 0x000fc60000000000 */
[----:B------:R-:W1:Y:S08]  /*01d0*/  MUFU.SQRT R12, R2 ;  /* 0x00000002000c7308 */ /* 0x000e700000002000 */
[----:B------:R-:W2:Y:S01]  /*01e0*/  MUFU.SQRT R13, R3 ;  /* 0x00000003000d7308 */ /* 0x000ea20000002000 */
[C---:B-1----:R-:W-:Y:S02]  /*01f0*/  FSETP.GT.AND P0, PT, R12.reuse, 8.50705917302346158658e+37, PT ;  /* 0x7e8000000c00780b */ /* 0x042fe40003f04000 */
[----:B------:R-:W-:-:S02]  /*0200*/  FSETP.GEU.AND P2, PT, R12, 1.175494350822287508e-38, PT ;  /* 0x008000000c00780b */ /* 0x000fc40003f4e000 */
[C---:B--2---:R-:W-:Y:S02]  /*0210*/  FSETP.GT.AND P1, PT, R13.reuse, 8.50705917302346158658e+37, PT ;  /* 0x7e8000000d00780b */ /* 0x044fe40003f24000 */
[----:B------:R-:W-:-:S07]  /*0220*/  FSETP.GEU.AND P3, PT, R13, 1.175494350822287508e-38, PT ;  /* 0x008000000d00780b */ /* 0x000fce0003f6e000 */
[----:B------:R-:W-:Y:S01]  /*0230*/  @P0 FMUL R12, R12, 0.25 ;  /* 0x3e8000000c0c0820 */ /* 0x000fe20000400000 */
[----:B------:R-:W-:-:S03]  /*0240*/  HFMA2.MMA R2, -RZ, RZ, 1.625, 0 ;  /* 0x3e800000ff027435 */ /* 0x000fc600000001ff */
[----:B------:R-:W-:Y:S01]  /*0250*/  @!P2 FMUL R12, R12, 16777216 ;  /* 0x4b8000000c0ca820 */ /* 0x000fe20000400000 */
[----:B------:R-:W-:-:S04]  /*0260*/  @P1 FMUL R13, R13, 0.25 ;  /* 0x3e8000000d0d1820 */ /* 0x000fc80000400000 */
[----:B------:R-:W-:Y:S01]  /*0270*/  @!P3 FMUL R13, R13, 16777216 ;  /* 0x4b8000000d0db820 */ /* 0x000fe20000400000 */
[----:B------:R-:W1:Y:S01]  /*0280*/  MUFU.RCP R12, R12 ;  /* 0x0000000c000c7308 */ /* 0x000e620000001000 */
[----:B------:R-:W-:-:S07]  /*0290*/  FSEL R3, R2, 1, P0 ;  /* 0x3f80000002037808 */ /* 0x000fce0000000000 */
[----:B------:R-:W2:Y:S01]  /*02a0*/  MUFU.RCP R13, R13 ;  /* 0x0000000d000d7308 */ /* 0x000ea20000001000 */
[----:B------:R-:W-:Y:S01]  /*02b0*/  FSEL R2, R2, 1, P1 ;  /* 0x3f80000002027808 */ /* 0x000fe20000800000 */
[----:B------:R-:W-:Y:S01]  /*02c0*/  @!P2 FMUL R3, R3, 16777216 ;  /* 0x4b8000000303a820 */ /* 0x000fe20000400000 */
[----:B---3--:R-:W-:-:S03]  /*02d0*/  FADD R5, R5, -R7 ;  /* 0x8000000705057221 */ /* 0x008fc60000000000 */
[----:B------:R-:W-:Y:S01]  /*02e0*/  @!P3 FMUL R2, R2, 16777216 ;  /* 0x4b8000000202b820 */ /* 0x000fe20000400000 */
[----:B------:R-:W-:Y:S01]  /*02f0*/  FADD R4, R4, -R6 ;  /* 0x8000000604047221 */ /* 0x000fe20000000000 */
[----:B-1----:R-:W-:Y:S02]  /*0300*/  FMUL R7, R12, R3 ;  /* 0x000000030c077220 */ /* 0x002fe40000400000 */
[----:B--2---:R-:W-:Y:S02]  /*0310*/  FMUL R6, R13, R2 ;  /* 0x000000020d067220 */ /* 0x004fe40000400000 */
[----:B------:R-:W1:Y:S01]  /*0320*/  LDC.64 R2, c[0x0][0x210] ;  /* 0x00008400ff027b82 */ /* 0x000e620000000a00 */
[----:B------:R-:W-:Y:S01]  /*0330*/  FMUL R7, R4, R7 ;  /* 0x0000000704077220 */ /* 0x000fe20000400000 */
[----:B------:R-:W-:-:S03]  /*0340*/  FMUL R6, R5, R6 ;  /* 0x0000000605067220 */ /* 0x000fc60000400000 */
[----:B----4-:R-:W-:Y:S01]  /*0350*/  FFMA R8, R8, R7, R10 ;  /* 0x0000000708087223 */ /* 0x010fe2000000000a */
[----:B------:R-:W-:-:S04]  /*0360*/  FFMA R9, R9, R6, R11 ;  /* 0x0000000609097223 */ /* 0x000fc8000000000b */
[----:B------:R-:W-:Y:S02]  /*0370*/  FSETP.GT.AND P0, PT, R8, RZ, PT ;  /* 0x000000ff0800720b */ /* 0x000fe40003f04000 */
[----:B------:R-:W-:-:S11]  /*0380*/  FSETP.GT.AND P1, PT, R9, RZ, PT ;  /* 0x000000ff0900720b */ /* 0x000fd60003f24000 */
[----:B------:R-:W-:Y:S01]  /*0390*/  @!P0 FMUL R8, R8, 0.22916667163372039795 ;  /* 0x3e6aaaab08088820 */ /* 0x000fe20000400000 */
[----:B-1----:R-:W-:-:S04]  /*03a0*/  IMAD.WIDE R2, R0, 0x4, R2 ;  /* 0x0000000400027825 */ /* 0x002fc800078e0202 */
[----:B------:R-:W-:-:S05]  /*03b0*/  @!P1 FMUL R9, R9, 0.22916667163372039795 ;  /* 0x3e6aaaab09099820 */ /* 0x000fca0000400000 */
[----:B------:R-:W-:Y:S01]  /*03c0*/  STG.E.64 desc[UR4][R2.64], R8 ;  /* 0x0000000802007986 */ /* 0x000fe2000c101b04 */
[----:B------:R-:W-:Y:S05]  /*03d0*/  EXIT ;  /* 0x000000000000794d */ /* 0x000fea0003800000 */
.L_x_0:
[----:B------:R-:W-:-:S00]  /*03e0*/  BRA `(.L_x_0) ;  /* 0xfffffffc00fc7947 */ /* 0x000fc0000383ffff */
[----:B------:R-:W-:-:S00]  /*03f0*/  NOP ;  /* 0x0000000000007918 */ /* 0x000fc00000000000 */
        /* <DEDUP_REMOVED lines=8> */
.L_x_1:


//--------------------- .nv.global.init           --------------------------
	.section	.nv.global.init,"aw",@progbits
.nv.global.init:
	.type		_$_str,@object
	.size		_$_str,(_$_str_$_2 - _$_str)
_$_str:
        /*0000*/ 	.byte	0x5f, 0x5f, 0x43, 0x55, 0x44, 0x41, 0x5f, 0x46, 0x54, 0x5a, 0x00
	.type		_$_str_$_2,@object
	.size		_$_str_$_2,(.L_1 - _$_str_$_2)
_$_str_$_2:
        /*000b*/ 	.byte	0x5f, 0x5f, 0x43, 0x55, 0x44, 0x41, 0x5f, 0x50, 0x52, 0x45, 0x43, 0x5f, 0x53, 0x51, 0x52, 0x54
        /*001b*/ 	.byte	0x00
.L_1:


//--------------------- .nv.constant0.triton_poi_fused__native_batch_norm_legit_no_training_rrelu_with_noise_functional_18 --------------------------
	.section	.nv.constant0.triton_poi_fused__native_batch_norm_legit_no_training_rrelu_with_noise_functional_18,"a",@progbits
	.sectionflags	@""
	.align	4
.nv.constant0.triton_poi_fused__native_batch_norm_legit_no_training_rrelu_with_noise_functional_18:
	.zero		580
